//
// Generated by NVIDIA NVVM Compiler
//
// Compiler Build ID: CL-36424714
// Cuda compilation tools, release 13.0, V13.0.88
// Based on NVVM 20.0.0
//

.version 9.0
.target sm_100
.address_size 64

	// .globl	_Z7add_oneiPfS_

.visible .entry _Z7add_oneiPfS_(
	.param .u32 _Z7add_oneiPfS__param_0,
	.param .u64 .ptr .align 1 _Z7add_oneiPfS__param_1,
	.param .u64 .ptr .align 1 _Z7add_oneiPfS__param_2
)
{
	.reg .pred 	%p<2>;
	.reg .b32 	%r<3>;
	.reg .b32 	%f<3>;
	.reg .b64 	%rd<8>;

	ld.param.u32 	%r2, [_Z7add_oneiPfS__param_0];
	ld.param.u64 	%rd1, [_Z7add_oneiPfS__param_1];
	ld.param.u64 	%rd2, [_Z7add_oneiPfS__param_2];
	mov.u32 	%r1, %tid.x;
	setp.ge.s32 	%p1, %r1, %r2;
	@%p1 bra 	$L__BB0_2;
	cvta.to.global.u64 	%rd3, %rd1;
	cvta.to.global.u64 	%rd4, %rd2;
	mul.wide.u32 	%rd5, %r1, 4;
	add.s64 	%rd6, %rd3, %rd5;
	ld.global.f32 	%f1, [%rd6];
	add.f32 	%f2, %f1, 0f3F800000;
	add.s64 	%rd7, %rd4, %rd5;
	st.global.f32 	[%rd7], %f2;
$L__BB0_2:
	ret;

}


// ===== COMPILED SASS (sm_100) =====

	.target	sm_100

	.elftype	@"ET_EXEC"


//--------------------- .note.nv.tkinfo           --------------------------
	.section	.note.nv.tkinfo,"",@"SHT_NOTE"
	.sectionflags	@"SHF_NOTE_NV_TKINFO"
	.tkinfo
        /*0018*/ 	.word	0x00000002
        /*0030*/ 	.string	""
        /*0030*/ 	.string	"ptxas"
        /*0030*/ 	.string	"Cuda compilation tools, release 13.0, V13.0.88"
        /*0030*/ 	.string	"Build cuda_13.0.r13.0/compiler.36424714_0"
        /*0030*/ 	.string	"-arch sm_100 -m 64 "



//--------------------- .note.nv.cuinfo           --------------------------
	.section	.note.nv.cuinfo,"",@"SHT_NOTE"
	.sectionflags	@"SHF_NOTE_NV_CUINFO"
        /*0018*/ 	.short	0x0002
        /*001a*/ 	.short	0x0064
        /*001c*/ 	.short	0x0082
	.zero		2


//--------------------- .nv.info                  --------------------------
	.section	.nv.info,"",@"SHT_CUDA_INFO"
	.align	4


	//----- nvinfo : EIATTR_REGCOUNT
	.align		4
        /*0000*/ 	.byte	0x04, 0x2f
        /*0002*/ 	.short	(.L_1 - .L_0)
	.align		4
.L_0:
        /*0004*/ 	.word	index@(_Z7add_oneiPfS_)
        /*0008*/ 	.word	0x0000000a


	//----- nvinfo : EIATTR_FRAME_SIZE
	.align		4
.L_1:
        /*000c*/ 	.byte	0x04, 0x11
        /*000e*/ 	.short	(.L_3 - .L_2)
	.align		4
.L_2:
        /*0010*/ 	.word	index@(_Z7add_oneiPfS_)
        /*0014*/ 	.word	0x00000000


	//----- nvinfo : EIATTR_MIN_STACK_SIZE
	.align		4
.L_3:
        /*0018*/ 	.byte	0x04, 0x12
        /*001a*/ 	.short	(.L_5 - .L_4)
	.align		4
.L_4:
        /*001c*/ 	.word	index@(_Z7add_oneiPfS_)
        /*0020*/ 	.word	0x00000000
.L_5:


//--------------------- .nv.compat                --------------------------
	.section	.nv.compat,"",@"SHT_CUDA_COMPAT_INFO"
	.align	4
        /*0000*/ 	.byte	0x02, 0x09, 0x00, 0x00, 0x02, 0x02, 0x01, 0x00, 0x02, 0x05, 0x05, 0x00, 0x03, 0x07, 0x01, 0x01
        /*0010*/ 	.byte	0x02, 0x03, 0x00, 0x00, 0x02, 0x06, 0x01, 0x00, 0x04, 0x0b, 0x08, 0x00, 0x09, 0x00, 0x00, 0x00
        /*0020*/ 	.byte	0x00, 0x00, 0x00, 0x00


//--------------------- .nv.info._Z7add_oneiPfS_  --------------------------
	.section	.nv.info._Z7add_oneiPfS_,"",@"SHT_CUDA_INFO"
	.sectionflags	@""
	.align	4


	//----- nvinfo : EIATTR_CUDA_API_VERSION
	.align		4
        /*0000*/ 	.byte	0x04, 0x37
        /*0002*/ 	.short	(.L_7 - .L_6)
.L_6:
        /*0004*/ 	.word	0x00000082


	//----- nvinfo : EIATTR_KPARAM_INFO
	.align		4
.L_7:
        /*0008*/ 	.byte	0x04, 0x17
        /*000a*/ 	.short	(.L_9 - .L_8)
.L_8:
        /*000c*/ 	.word	0x00000000
        /*0010*/ 	.short	0x0002
        /*0012*/ 	.short	0x0010
        /*0014*/ 	.byte	0x00, 0xf5, 0x21, 0x00


	//----- nvinfo : EIATTR_KPARAM_INFO
	.align		4
.L_9:
        /*0018*/ 	.byte	0x04, 0x17
        /*001a*/ 	.short	(.L_11 - .L_10)
.L_10:
        /*001c*/ 	.word	0x00000000
        /*0020*/ 	.short	0x0001
        /*0022*/ 	.short	0x0008
        /*0024*/ 	.byte	0x00, 0xf5, 0x21, 0x00


	//----- nvinfo : EIATTR_KPARAM_INFO
	.align		4
.L_11:
        /*0028*/ 	.byte	0x04, 0x17
        /*002a*/ 	.short	(.L_13 - .L_12)
.L_12:
        /*002c*/ 	.word	0x00000000
        /*0030*/ 	.short	0x0000
        /*0032*/ 	.short	0x0000
        /*0034*/ 	.byte	0x00, 0xf0, 0x11, 0x00


	//----- nvinfo : EIATTR_SPARSE_MMA_MASK
	.align		4
.L_13:
        /*0038*/ 	.byte	0x03, 0x50
        /*003a*/ 	.short	0x0000


	//----- nvinfo : EIATTR_MAXREG_COUNT
	.align		4
        /*003c*/ 	.byte	0x03, 0x1b
        /*003e*/ 	.short	0x00ff


	//----- nvinfo : EIATTR_MERCURY_ISA_VERSION
	.align		4
        /*0040*/ 	.byte	0x03, 0x5f
        /*0042*/ 	.short	0x0101


	//----- nvinfo : EIATTR_VRC_CTA_INIT_COUNT
	.align		4
        /*0044*/ 	.byte	0x02, 0x4a
	.zero		1
	.zero		1


	//----- nvinfo : EIATTR_EXIT_INSTR_OFFSETS
	.align		4
        /*0048*/ 	.byte	0x04, 0x1c
        /*004a*/ 	.short	(.L_15 - .L_14)


	//   ....[0]....
.L_14:
        /*004c*/ 	.word	0x00000040


	//   ....[1]....
        /*0050*/ 	.word	0x000000d0


	//----- nvinfo : EIATTR_CBANK_PARAM_SIZE
	.align		4
.L_15:
        /*0054*/ 	.byte	0x03, 0x19
        /*0056*/ 	.short	0x0018


	//----- nvinfo : EIATTR_PARAM_CBANK
	.align		4
        /*0058*/ 	.byte	0x04, 0x0a
        /*005a*/ 	.short	(.L_17 - .L_16)
	.align		4
.L_16:
        /*005c*/ 	.word	index@(.nv.constant0._Z7add_oneiPfS_)
        /*0060*/ 	.short	0x0380
        /*0062*/ 	.short	0x0018


	//----- nvinfo : EIATTR_SW_WAR
	.align		4
.L_17:
        /*0064*/ 	.byte	0x04, 0x36
        /*0066*/ 	.short	(.L_19 - .L_18)
.L_18:
        /*0068*/ 	.word	0x00000008
.L_19:


//--------------------- .nv.callgraph             --------------------------
	.section	.nv.callgraph,"",@"SHT_CUDA_CALLGRAPH"
	.align	4
	.sectionentsize	8
	.align		4
        /*0000*/ 	.word	0x00000000
	.align		4
        /*0004*/ 	.word	0xffffffff
	.align		4
        /*0008*/ 	.word	0x00000000
	.align		4
        /*000c*/ 	.word	0xfffffffe
	.align		4
        /*0010*/ 	.word	0x00000000
	.align		4
        /*0014*/ 	.word	0xfffffffd
	.align		4
        /*0018*/ 	.word	0x00000000
	.align		4
        /*001c*/ 	.word	0xfffffffc


//--------------------- .text._Z7add_oneiPfS_     --------------------------
	.section	.text._Z7add_oneiPfS_,"ax",@progbits
	.align	128
        .global         _Z7add_oneiPfS_
        .type           _Z7add_oneiPfS_,@function
        .size           _Z7add_oneiPfS_,(.L_x_1 - _Z7add_oneiPfS_)
        .other          _Z7add_oneiPfS_,@"STO_CUDA_ENTRY STV_DEFAULT"
_Z7add_oneiPfS_:
.text._Z7add_oneiPfS_:
[----:B------:R-:W-:Y:S01]  /*0000*/  LDC R1, c[0x0][0x37c] ;  /* 0x0000df00ff017b82 */ /* 0x000fe20000000800 */
[----:B------:R-:W0:Y:S01]  /*0010*/  S2R R7, SR_TID.X ;  /* 0x0000000000077919 */ /* 0x000e220000002100 */
[----:B------:R-:W0:Y:S02]  /*0020*/  LDCU UR4, c[0x0][0x380] ;  /* 0x00007000ff0477ac */ /* 0x000e240008000800 */
[----:B0-----:R-:W-:-:S13]  /*0030*/  ISETP.GE.AND P0, PT, R7, UR4, PT ;  /* 0x0000000407007c0c */ /* 0x001fda000bf06270 */
[----:B------:R-:W-:Y:S05]  /*0040*/  @P0 EXIT ;  /* 0x000000000000094d */ /* 0x000fea0003800000 */
[----:B------:R-:W0:Y:S01]  /*0050*/  LDC.64 R2, c[0x0][0x388] ;  /* 0x0000e200ff027b82 */ /* 0x000e220000000a00 */
[----:B------:R-:W1:Y:S07]  /*0060*/  LDCU.64 UR4, c[0x0][0x358] ;  /* 0x00006b00ff0477ac */ /* 0x000e6e0008000a00 */
[----:B------:R-:W2:Y:S01]  /*0070*/  LDC.64 R4, c[0x0][0x390] ;  /* 0x0000e400ff047b82 */ /* 0x000ea20000000a00 */
[----:B0-----:R-:W-:-:S06]  /*0080*/  IMAD.WIDE.U32 R2, R7, 0x4, R2 ;  /* 0x0000000407027825 */ /* 0x001fcc00078e0002 */
[----:B-1----:R-:W3:Y:S01]  /*0090*/  LDG.E R2, desc[UR4][R2.64] ;  /* 0x0000000402027981 */ /* 0x002ee2000c1e1900 */
[----:B--2---:R-:W-:-:S04]  /*00a0*/  IMAD.WIDE.U32 R4, R7, 0x4, R4 ;  /* 0x0000000407047825 */ /* 0x004fc800078e0004 */
[----:B---3--:R-:W-:-:S05]  /*00b0*/  FADD R7, R2, 1 ;  /* 0x3f80000002077421 */ /* 0x008fca0000000000 */
[----:B------:R-:W-:Y:S01]  /*00c0*/  STG.E desc[UR4][R4.64], R7 ;  /* 0x0000000704007986 */ /* 0x000fe2000c101904 */
[----:B------:R-:W-:Y:S05]  /*00d0*/  EXIT ;  /* 0x000000000000794d */ /* 0x000fea0003800000 */
.L_x_0:
[----:B------:R-:W-:-:S00]  /*00e0*/  BRA `(.L_x_0) ;  /* 0xfffffffc00fc7947 */ /* 0x000fc0000383ffff */
[----:B------:R-:W-:-:S00]  /*00f0*/  NOP ;  /* 0x0000000000007918 */ /* 0x000fc00000000000 */
        /* <DEDUP_REMOVED lines=8> */
.L_x_1:


//--------------------- .nv.shared.reserved.0     --------------------------
	.section	.nv.shared.reserved.0,"aw",@nobits
	.weak		__nv_reservedSMEM_offset_0_alias
	.size		__nv_reservedSMEM_offset_0_alias, 0, 64
	.other		__nv_reservedSMEM_offset_0_alias,@"STO_CUDA_RESERVED_SHARED STV_DEFAULT"
__nv_reservedSMEM_offset_0_alias:
	.zero		0
	.zero		64


//--------------------- .nv.constant0._Z7add_oneiPfS_ --------------------------
	.section	.nv.constant0._Z7add_oneiPfS_,"a",@progbits
	.sectionflags	@""
	.align	4
.nv.constant0._Z7add_oneiPfS_:
	.zero		920


//--------------------- SYMBOLS --------------------------

	.type		.nv.reservedSmem.offset0,@object
	.size		.nv.reservedSmem.offset0,0x4
